//
// Generated by NVIDIA NVVM Compiler
//
// Compiler Build ID: CL-36424714
// Cuda compilation tools, release 13.0, V13.0.88
// Based on NVVM 20.0.0
//

.version 9.0
.target sm_100
.address_size 64

	// .globl	template_op_kernel0

.visible .entry template_op_kernel0(
	.param .u64 .ptr .align 1 template_op_kernel0_param_0,
	.param .u64 .ptr .align 1 template_op_kernel0_param_1
)
.maxntid 1
{
	.reg .b16 	%rs<2>;
	.reg .b32 	%r<16>;
	.reg .b64 	%rd<9>;

	ld.param.u64 	%rd1, [template_op_kernel0_param_0];
	ld.param.u64 	%rd2, [template_op_kernel0_param_1];
	cvta.to.global.u64 	%rd3, %rd2;
	cvta.to.global.u64 	%rd4, %rd1;
	mov.u32 	%r1, %ctaid.x;
	mov.u32 	%r2, %ctaid.y;
	mad.lo.s32 	%r3, %r1, 1008, %r2;
	mul.wide.u32 	%rd5, %r3, 2;
	add.s64 	%rd6, %rd3, %rd5;
	mul.hi.u32 	%r4, %r1, 1246611823;
	shr.u32 	%r5, %r4, 9;
	mul.hi.u32 	%r6, %r1, 818089009;
	shr.u32 	%r7, %r6, 3;
	mul.hi.u32 	%r8, %r7, 102261127;
	mul.lo.s32 	%r9, %r8, 42;
	sub.s32 	%r10, %r7, %r9;
	mul.lo.s32 	%r11, %r7, 42;
	sub.s32 	%r12, %r1, %r11;
	mad.lo.s32 	%r13, %r5, 1778112, %r2;
	mad.lo.s32 	%r14, %r12, 1008, %r13;
	mad.lo.s32 	%r15, %r10, 42336, %r14;
	mul.wide.u32 	%rd7, %r15, 2;
	add.s64 	%rd8, %rd4, %rd7;
	ld.global.nc.u16 	%rs1, [%rd8];
	st.global.u16 	[%rd6], %rs1;
	ret;

}


// ===== COMPILED SASS (sm_100) =====

	.target	sm_100

	.elftype	@"ET_EXEC"


//--------------------- .note.nv.tkinfo           --------------------------
	.section	.note.nv.tkinfo,"",@"SHT_NOTE"
	.sectionflags	@"SHF_NOTE_NV_TKINFO"
	.tkinfo
        /*0018*/ 	.word	0x00000002
        /*0030*/ 	.string	""
        /*0030*/ 	.string	"ptxas"
        /*0030*/ 	.string	"Cuda compilation tools, release 13.0, V13.0.88"
        /*0030*/ 	.string	"Build cuda_13.0.r13.0/compiler.36424714_0"
        /*0030*/ 	.string	"-arch sm_100 -m 64 "



//--------------------- .note.nv.cuinfo           --------------------------
	.section	.note.nv.cuinfo,"",@"SHT_NOTE"
	.sectionflags	@"SHF_NOTE_NV_CUINFO"
        /*0018*/ 	.short	0x0002
        /*001a*/ 	.short	0x0064
        /*001c*/ 	.short	0x0082
	.zero		2


//--------------------- .nv.info                  --------------------------
	.section	.nv.info,"",@"SHT_CUDA_INFO"
	.align	4


	//----- nvinfo : EIATTR_REGCOUNT
	.align		4
        /*0000*/ 	.byte	0x04, 0x2f
        /*0002*/ 	.short	(.L_1 - .L_0)
	.align		4
.L_0:
        /*0004*/ 	.word	index@(template_op_kernel0)
        /*0008*/ 	.word	0x0000000c


	//----- nvinfo : EIATTR_FRAME_SIZE
	.align		4
.L_1:
        /*000c*/ 	.byte	0x04, 0x11
        /*000e*/ 	.short	(.L_3 - .L_2)
	.align		4
.L_2:
        /*0010*/ 	.word	index@(template_op_kernel0)
        /*0014*/ 	.word	0x00000000


	//----- nvinfo : EIATTR_MIN_STACK_SIZE
	.align		4
.L_3:
        /*0018*/ 	.byte	0x04, 0x12
        /*001a*/ 	.short	(.L_5 - .L_4)
	.align		4
.L_4:
        /*001c*/ 	.word	index@(template_op_kernel0)
        /*0020*/ 	.word	0x00000000
.L_5:


//--------------------- .nv.compat                --------------------------
	.section	.nv.compat,"",@"SHT_CUDA_COMPAT_INFO"
	.align	4
        /*0000*/ 	.byte	0x02, 0x09, 0x00, 0x00, 0x02, 0x02, 0x01, 0x00, 0x02, 0x05, 0x05, 0x00, 0x03, 0x07, 0x01, 0x01
        /*0010*/ 	.byte	0x02, 0x03, 0x00, 0x00, 0x02, 0x06, 0x01, 0x00, 0x04, 0x0b, 0x08, 0x00, 0x09, 0x00, 0x00, 0x00
        /*0020*/ 	.byte	0x00, 0x00, 0x00, 0x00


//--------------------- .nv.info.template_op_kernel0 --------------------------
	.section	.nv.info.template_op_kernel0,"",@"SHT_CUDA_INFO"
	.sectionflags	@""
	.align	4


	//----- nvinfo : EIATTR_CUDA_API_VERSION
	.align		4
        /*0000*/ 	.byte	0x04, 0x37
        /*0002*/ 	.short	(.L_7 - .L_6)
.L_6:
        /*0004*/ 	.word	0x00000082


	//----- nvinfo : EIATTR_KPARAM_INFO
	.align		4
.L_7:
        /*0008*/ 	.byte	0x04, 0x17
        /*000a*/ 	.short	(.L_9 - .L_8)
.L_8:
        /*000c*/ 	.word	0x00000000
        /*0010*/ 	.short	0x0001
        /*0012*/ 	.short	0x0008
        /*0014*/ 	.byte	0x00, 0xf5, 0x21, 0x00


	//----- nvinfo : EIATTR_KPARAM_INFO
	.align		4
.L_9:
        /*0018*/ 	.byte	0x04, 0x17
        /*001a*/ 	.short	(.L_11 - .L_10)
.L_10:
        /*001c*/ 	.word	0x00000000
        /*0020*/ 	.short	0x0000
        /*0022*/ 	.short	0x0000
        /*0024*/ 	.byte	0x00, 0xf5, 0x21, 0x00


	//----- nvinfo : EIATTR_SPARSE_MMA_MASK
	.align		4
.L_11:
        /*0028*/ 	.byte	0x03, 0x50
        /*002a*/ 	.short	0x0000


	//----- nvinfo : EIATTR_MAXREG_COUNT
	.align		4
        /*002c*/ 	.byte	0x03, 0x1b
        /*002e*/ 	.short	0x00ff


	//----- nvinfo : EIATTR_MERCURY_ISA_VERSION
	.align		4
        /*0030*/ 	.byte	0x03, 0x5f
        /*0032*/ 	.short	0x0101


	//----- nvinfo : EIATTR_VRC_CTA_INIT_COUNT
	.align		4
        /*0034*/ 	.byte	0x02, 0x4a
	.zero		1
	.zero		1


	//----- nvinfo : EIATTR_EXIT_INSTR_OFFSETS
	.align		4
        /*0038*/ 	.byte	0x04, 0x1c
        /*003a*/ 	.short	(.L_13 - .L_12)


	//   ....[0]....
.L_12:
        /*003c*/ 	.word	0x00000150


	//----- nvinfo : EIATTR_MAX_THREADS
	.align		4
.L_13:
        /*0040*/ 	.byte	0x04, 0x05
        /*0042*/ 	.short	(.L_15 - .L_14)
.L_14:
        /*0044*/ 	.word	0x00000001
        /*0048*/ 	.word	0x00000001
        /*004c*/ 	.word	0x00000001


	//----- nvinfo : EIATTR_CBANK_PARAM_SIZE
	.align		4
.L_15:
        /*0050*/ 	.byte	0x03, 0x19
        /*0052*/ 	.short	0x0010


	//----- nvinfo : EIATTR_PARAM_CBANK
	.align		4
        /*0054*/ 	.byte	0x04, 0x0a
        /*0056*/ 	.short	(.L_17 - .L_16)
	.align		4
.L_16:
        /*0058*/ 	.word	index@(.nv.constant0.template_op_kernel0)
        /*005c*/ 	.short	0x0380
        /*005e*/ 	.short	0x0010


	//----- nvinfo : EIATTR_SW_WAR
	.align		4
.L_17:
        /*0060*/ 	.byte	0x04, 0x36
        /*0062*/ 	.short	(.L_19 - .L_18)
.L_18:
        /*0064*/ 	.word	0x00000008
.L_19:


//--------------------- .nv.callgraph             --------------------------
	.section	.nv.callgraph,"",@"SHT_CUDA_CALLGRAPH"
	.align	4
	.sectionentsize	8
	.align		4
        /*0000*/ 	.word	0x00000000
	.align		4
        /*0004*/ 	.word	0xffffffff
	.align		4
        /*0008*/ 	.word	0x00000000
	.align		4
        /*000c*/ 	.word	0xfffffffe
	.align		4
        /*0010*/ 	.word	0x00000000
	.align		4
        /*0014*/ 	.word	0xfffffffd
	.align		4
        /*0018*/ 	.word	0x00000000
	.align		4
        /*001c*/ 	.word	0xfffffffc


//--------------------- .text.template_op_kernel0 --------------------------
	.section	.text.template_op_kernel0,"ax",@progbits
	.align	128
        .global         template_op_kernel0
        .type           template_op_kernel0,@function
        .size           template_op_kernel0,(.L_x_1 - template_op_kernel0)
        .other          template_op_kernel0,@"STO_CUDA_ENTRY STV_DEFAULT"
template_op_kernel0:
.text.template_op_kernel0:
[----:B------:R-:W-:Y:S01]  /*0000*/  LDC R1, c[0x0][0x37c] ;  /* 0x0000df00ff017b82 */ /* 0x000fe20000000800 */
[----:B------:R-:W0:Y:S07]  /*0010*/  S2R R9, SR_CTAID.X ;  /* 0x0000000000097919 */ /* 0x000e2e0000002500 */
[----:B------:R-:W1:Y:S01]  /*0020*/  LDC.64 R4, c[0x0][0x380] ;  /* 0x0000e000ff047b82 */ /* 0x000e620000000a00 */
[----:B------:R-:W2:Y:S01]  /*0030*/  LDCU.64 UR4, c[0x0][0x358] ;  /* 0x00006b00ff0477ac */ /* 0x000ea20008000a00 */
[----:B------:R-:W3:Y:S01]  /*0040*/  S2R R6, SR_CTAID.Y ;  /* 0x0000000000067919 */ /* 0x000ee20000002600 */
[----:B0-----:R-:W-:-:S04]  /*0050*/  IMAD.HI.U32 R0, R9, 0x4a4dc96f, RZ ;  /* 0x4a4dc96f09007827 */ /* 0x001fc800078e00ff */
[----:B------:R-:W-:Y:S01]  /*0060*/  IMAD.HI.U32 R2, R9, 0x30c30c31, RZ ;  /* 0x30c30c3109027827 */ /* 0x000fe200078e00ff */
[----:B------:R-:W-:-:S04]  /*0070*/  SHF.R.U32.HI R0, RZ, 0x9, R0 ;  /* 0x00000009ff007819 */ /* 0x000fc80000011600 */
[----:B------:R-:W-:Y:S01]  /*0080*/  SHF.R.U32.HI R2, RZ, 0x3, R2 ;  /* 0x00000003ff027819 */ /* 0x000fe20000011602 */
[----:B---3--:R-:W-:-:S04]  /*0090*/  IMAD R7, R0, 0x1b21c0, R6 ;  /* 0x001b21c000077824 */ /* 0x008fc800078e0206 */
[----:B------:R-:W-:-:S04]  /*00a0*/  IMAD.HI.U32 R3, R2, 0x6186187, RZ ;  /* 0x0618618702037827 */ /* 0x000fc800078e00ff */
[----:B------:R-:W-:Y:S02]  /*00b0*/  IMAD R0, R2, -0x2a, R9 ;  /* 0xffffffd602007824 */ /* 0x000fe400078e0209 */
[----:B------:R-:W-:Y:S02]  /*00c0*/  IMAD R3, R3, -0x2a, R2 ;  /* 0xffffffd603037824 */ /* 0x000fe400078e0202 */
[----:B------:R-:W-:-:S04]  /*00d0*/  IMAD R0, R0, 0x3f0, R7 ;  /* 0x000003f000007824 */ /* 0x000fc800078e0207 */
[----:B------:R-:W-:-:S04]  /*00e0*/  IMAD R3, R3, 0xa560, R0 ;  /* 0x0000a56003037824 */ /* 0x000fc800078e0200 */
[----:B-1----:R-:W-:Y:S02]  /*00f0*/  IMAD.WIDE.U32 R4, R3, 0x2, R4 ;  /* 0x0000000203047825 */ /* 0x002fe400078e0004 */
[----:B------:R-:W0:Y:S04]  /*0100*/  LDC.64 R2, c[0x0][0x388] ;  /* 0x0000e200ff027b82 */ /* 0x000e280000000a00 */
[----:B--2---:R-:W2:Y:S01]  /*0110*/  LDG.E.U16.CONSTANT R5, desc[UR4][R4.64] ;  /* 0x0000000404057981 */ /* 0x004ea2000c1e9500 */
[----:B------:R-:W-:-:S04]  /*0120*/  IMAD R7, R9, 0x3f0, R6 ;  /* 0x000003f009077824 */ /* 0x000fc800078e0206 */
[----:B0-----:R-:W-:-:S05]  /*0130*/  IMAD.WIDE.U32 R2, R7, 0x2, R2 ;  /* 0x0000000207027825 */ /* 0x001fca00078e0002 */
[----:B--2---:R-:W-:Y:S01]  /*0140*/  STG.E.U16 desc[UR4][R2.64], R5 ;  /* 0x0000000502007986 */ /* 0x004fe2000c101504 */
[----:B------:R-:W-:Y:S05]  /*0150*/  EXIT ;  /* 0x000000000000794d */ /* 0x000fea0003800000 */
.L_x_0:
[----:B------:R-:W-:-:S00]  /*0160*/  BRA `(.L_x_0) ;  /* 0xfffffffc00fc7947 */ /* 0x000fc0000383ffff */
[----:B------:R-:W-:-:S00]  /*0170*/  NOP ;  /* 0x0000000000007918 */ /* 0x000fc00000000000 */
        /* <DEDUP_REMOVED lines=8> */
.L_x_1:


//--------------------- .nv.shared.reserved.0     --------------------------
	.section	.nv.shared.reserved.0,"aw",@nobits
	.weak		__nv_reservedSMEM_offset_0_alias
	.size		__nv_reservedSMEM_offset_0_alias, 0, 64
	.other		__nv_reservedSMEM_offset_0_alias,@"STO_CUDA_RESERVED_SHARED STV_DEFAULT"
__nv_reservedSMEM_offset_0_alias:
	.zero		0
	.zero		64


//--------------------- .nv.constant0.template_op_kernel0 --------------------------
	.section	.nv.constant0.template_op_kernel0,"a",@progbits
	.sectionflags	@""
	.align	4
.nv.constant0.template_op_kernel0:
	.zero		912


//--------------------- SYMBOLS --------------------------

	.type		.nv.reservedSmem.offset0,@object
	.size		.nv.reservedSmem.offset0,0x4
